//
// Generated by NVIDIA NVVM Compiler
//
// Compiler Build ID: CL-36424714
// Cuda compilation tools, release 13.0, V13.0.88
// Based on NVVM 20.0.0
//

.version 9.0
.target sm_100
.address_size 64

	// .globl	_Z16rms_norm_forwardPKfS0_PfS1_if
// _ZZ16rms_norm_forwardPKfS0_PfS1_ifE7mean_sq has been demoted

.visible .entry _Z16rms_norm_forwardPKfS0_PfS1_if(
	.param .u64 .ptr .align 1 _Z16rms_norm_forwardPKfS0_PfS1_if_param_0,
	.param .u64 .ptr .align 1 _Z16rms_norm_forwardPKfS0_PfS1_if_param_1,
	.param .u64 .ptr .align 1 _Z16rms_norm_forwardPKfS0_PfS1_if_param_2,
	.param .u64 .ptr .align 1 _Z16rms_norm_forwardPKfS0_PfS1_if_param_3,
	.param .u32 _Z16rms_norm_forwardPKfS0_PfS1_if_param_4,
	.param .f32 _Z16rms_norm_forwardPKfS0_PfS1_if_param_5
)
{
	.reg .pred 	%p<12>;
	.reg .b32 	%r<23>;
	.reg .b32 	%f<29>;
	.reg .b64 	%rd<23>;
	// demoted variable
	.shared .align 4 .f32 _ZZ16rms_norm_forwardPKfS0_PfS1_ifE7mean_sq;
	ld.param.u64 	%rd8, [_Z16rms_norm_forwardPKfS0_PfS1_if_param_0];
	ld.param.u64 	%rd5, [_Z16rms_norm_forwardPKfS0_PfS1_if_param_1];
	ld.param.u64 	%rd6, [_Z16rms_norm_forwardPKfS0_PfS1_if_param_2];
	ld.param.u64 	%rd7, [_Z16rms_norm_forwardPKfS0_PfS1_if_param_3];
	ld.param.u32 	%r9, [_Z16rms_norm_forwardPKfS0_PfS1_if_param_4];
	ld.param.f32 	%f6, [_Z16rms_norm_forwardPKfS0_PfS1_if_param_5];
	cvta.to.global.u64 	%rd9, %rd8;
	mov.u32 	%r1, %ctaid.x;
	mul.lo.s32 	%r10, %r9, %r1;
	cvt.s64.s32 	%rd1, %r10;
	mul.wide.s32 	%rd10, %r10, 4;
	add.s64 	%rd2, %rd9, %rd10;
	mov.u32 	%r22, %tid.x;
	setp.ge.s32 	%p1, %r22, %r9;
	mov.f32 	%f28, 0f00000000;
	@%p1 bra 	$L__BB0_3;
	mov.f32 	%f28, 0f00000000;
	mov.u32 	%r3, %ntid.x;
	mov.u32 	%r21, %r22;
$L__BB0_2:
	mul.wide.s32 	%rd11, %r21, 4;
	add.s64 	%rd12, %rd2, %rd11;
	ld.global.nc.f32 	%f9, [%rd12];
	fma.rn.f32 	%f28, %f9, %f9, %f28;
	add.s32 	%r21, %r21, %r3;
	setp.lt.s32 	%p2, %r21, %r9;
	@%p2 bra 	$L__BB0_2;
$L__BB0_3:
	mov.b32 	%r11, %f28;
	shfl.sync.down.b32	%r12|%p3, %r11, 16, 31, -1;
	mov.b32 	%f10, %r12;
	add.f32 	%f11, %f28, %f10;
	mov.b32 	%r13, %f11;
	shfl.sync.down.b32	%r14|%p4, %r13, 8, 31, -1;
	mov.b32 	%f12, %r14;
	add.f32 	%f13, %f11, %f12;
	mov.b32 	%r15, %f13;
	shfl.sync.down.b32	%r16|%p5, %r15, 4, 31, -1;
	mov.b32 	%f14, %r16;
	add.f32 	%f15, %f13, %f14;
	mov.b32 	%r17, %f15;
	shfl.sync.down.b32	%r18|%p6, %r17, 2, 31, -1;
	mov.b32 	%f16, %r18;
	add.f32 	%f17, %f15, %f16;
	mov.b32 	%r19, %f17;
	shfl.sync.down.b32	%r20|%p7, %r19, 1, 31, -1;
	mov.b32 	%f18, %r20;
	add.f32 	%f4, %f17, %f18;
	setp.ne.s32 	%p8, %r22, 0;
	@%p8 bra 	$L__BB0_5;
	cvt.rn.f32.s32 	%f19, %r9;
	div.rn.f32 	%f20, %f4, %f19;
	st.shared.f32 	[_ZZ16rms_norm_forwardPKfS0_PfS1_ifE7mean_sq], %f20;
$L__BB0_5:
	setp.ne.s32 	%p9, %r22, 0;
	bar.sync 	0;
	ld.shared.f32 	%f21, [_ZZ16rms_norm_forwardPKfS0_PfS1_ifE7mean_sq];
	add.f32 	%f22, %f6, %f21;
	rsqrt.approx.f32 	%f5, %f22;
	@%p9 bra 	$L__BB0_7;
	cvta.to.global.u64 	%rd13, %rd7;
	mul.wide.u32 	%rd14, %r1, 4;
	add.s64 	%rd15, %rd13, %rd14;
	st.global.f32 	[%rd15], %f5;
$L__BB0_7:
	setp.ge.s32 	%p10, %r22, %r9;
	@%p10 bra 	$L__BB0_10;
	mov.u32 	%r6, %ntid.x;
	cvta.to.global.u64 	%rd3, %rd5;
	cvta.to.global.u64 	%rd4, %rd6;
$L__BB0_9:
	cvt.s64.s32 	%rd16, %r22;
	mul.wide.s32 	%rd17, %r22, 4;
	add.s64 	%rd18, %rd2, %rd17;
	ld.global.nc.f32 	%f23, [%rd18];
	mul.f32 	%f24, %f5, %f23;
	add.s64 	%rd19, %rd3, %rd17;
	ld.global.nc.f32 	%f25, [%rd19];
	mul.f32 	%f26, %f24, %f25;
	add.s64 	%rd20, %rd16, %rd1;
	shl.b64 	%rd21, %rd20, 2;
	add.s64 	%rd22, %rd4, %rd21;
	st.global.f32 	[%rd22], %f26;
	add.s32 	%r22, %r22, %r6;
	setp.lt.s32 	%p11, %r22, %r9;
	@%p11 bra 	$L__BB0_9;
$L__BB0_10:
	ret;

}


// ===== COMPILED SASS (sm_100) =====

	.target	sm_100

	.elftype	@"ET_EXEC"


//--------------------- .note.nv.tkinfo           --------------------------
	.section	.note.nv.tkinfo,"",@"SHT_NOTE"
	.sectionflags	@"SHF_NOTE_NV_TKINFO"
	.tkinfo
        /*0018*/ 	.word	0x00000002
        /*0030*/ 	.string	""
        /*0030*/ 	.string	"ptxas"
        /*0030*/ 	.string	"Cuda compilation tools, release 13.0, V13.0.88"
        /*0030*/ 	.string	"Build cuda_13.0.r13.0/compiler.36424714_0"
        /*0030*/ 	.string	"-arch sm_100 -m 64 "



//--------------------- .note.nv.cuinfo           --------------------------
	.section	.note.nv.cuinfo,"",@"SHT_NOTE"
	.sectionflags	@"SHF_NOTE_NV_CUINFO"
        /*0018*/ 	.short	0x0002
        /*001a*/ 	.short	0x0064
        /*001c*/ 	.short	0x0082
	.zero		2


//--------------------- .nv.info                  --------------------------
	.section	.nv.info,"",@"SHT_CUDA_INFO"
	.align	4


	//----- nvinfo : EIATTR_REGCOUNT
	.align		4
        /*0000*/ 	.byte	0x04, 0x2f
        /*0002*/ 	.short	(.L_1 - .L_0)
	.align		4
.L_0:
        /*0004*/ 	.word	index@(_Z16rms_norm_forwardPKfS0_PfS1_if)
        /*0008*/ 	.word	0x00000014


	//----- nvinfo : EIATTR_FRAME_SIZE
	.align		4
.L_1:
        /*000c*/ 	.byte	0x04, 0x11
        /*000e*/ 	.short	(.L_3 - .L_2)
	.align		4
.L_2:
        /*0010*/ 	.word	index@($__internal_0_$__cuda_sm3x_div_rn_noftz_f32_slowpath)
        /*0014*/ 	.word	0x00000000


	//----- nvinfo : EIATTR_FRAME_SIZE
	.align		4
.L_3:
        /*0018*/ 	.byte	0x04, 0x11
        /*001a*/ 	.short	(.L_5 - .L_4)
	.align		4
.L_4:
        /*001c*/ 	.word	index@(_Z16rms_norm_forwardPKfS0_PfS1_if)
        /*0020*/ 	.word	0x00000000


	//----- nvinfo : EIATTR_MIN_STACK_SIZE
	.align		4
.L_5:
        /*0024*/ 	.byte	0x04, 0x12
        /*0026*/ 	.short	(.L_7 - .L_6)
	.align		4
.L_6:
        /*0028*/ 	.word	index@(_Z16rms_norm_forwardPKfS0_PfS1_if)
        /*002c*/ 	.word	0x00000000
.L_7:


//--------------------- .nv.compat                --------------------------
	.section	.nv.compat,"",@"SHT_CUDA_COMPAT_INFO"
	.align	4
        /*0000*/ 	.byte	0x02, 0x09, 0x00, 0x00, 0x02, 0x02, 0x01, 0x00, 0x02, 0x05, 0x05, 0x00, 0x03, 0x07, 0x01, 0x01
        /*0010*/ 	.byte	0x02, 0x03, 0x00, 0x00, 0x02, 0x06, 0x01, 0x00, 0x04, 0x0b, 0x08, 0x00, 0x01, 0x00, 0x00, 0x00
        /*0020*/ 	.byte	0x00, 0x00, 0x00, 0x00


//--------------------- .nv.info._Z16rms_norm_forwardPKfS0_PfS1_if --------------------------
	.section	.nv.info._Z16rms_norm_forwardPKfS0_PfS1_if,"",@"SHT_CUDA_INFO"
	.sectionflags	@""
	.align	4


	//----- nvinfo : EIATTR_CUDA_API_VERSION
	.align		4
        /*0000*/ 	.byte	0x04, 0x37
        /*0002*/ 	.short	(.L_9 - .L_8)
.L_8:
        /*0004*/ 	.word	0x00000082


	//----- nvinfo : EIATTR_KPARAM_INFO
	.align		4
.L_9:
        /*0008*/ 	.byte	0x04, 0x17
        /*000a*/ 	.short	(.L_11 - .L_10)
.L_10:
        /*000c*/ 	.word	0x00000000
        /*0010*/ 	.short	0x0005
        /*0012*/ 	.short	0x0024
        /*0014*/ 	.byte	0x00, 0xf0, 0x11, 0x00


	//----- nvinfo : EIATTR_KPARAM_INFO
	.align		4
.L_11:
        /*0018*/ 	.byte	0x04, 0x17
        /*001a*/ 	.short	(.L_13 - .L_12)
.L_12:
        /*001c*/ 	.word	0x00000000
        /*0020*/ 	.short	0x0004
        /*0022*/ 	.short	0x0020
        /*0024*/ 	.byte	0x00, 0xf0, 0x11, 0x00


	//----- nvinfo : EIATTR_KPARAM_INFO
	.align		4
.L_13:
        /*0028*/ 	.byte	0x04, 0x17
        /*002a*/ 	.short	(.L_15 - .L_14)
.L_14:
        /*002c*/ 	.word	0x00000000
        /*0030*/ 	.short	0x0003
        /*0032*/ 	.short	0x0018
        /*0034*/ 	.byte	0x00, 0xf5, 0x21, 0x00


	//----- nvinfo : EIATTR_KPARAM_INFO
	.align		4
.L_15:
        /*0038*/ 	.byte	0x04, 0x17
        /*003a*/ 	.short	(.L_17 - .L_16)
.L_16:
        /*003c*/ 	.word	0x00000000
        /*0040*/ 	.short	0x0002
        /*0042*/ 	.short	0x0010
        /*0044*/ 	.byte	0x00, 0xf5, 0x21, 0x00


	//----- nvinfo : EIATTR_KPARAM_INFO
	.align		4
.L_17:
        /*0048*/ 	.byte	0x04, 0x17
        /*004a*/ 	.short	(.L_19 - .L_18)
.L_18:
        /*004c*/ 	.word	0x00000000
        /*0050*/ 	.short	0x0001
        /*0052*/ 	.short	0x0008
        /*0054*/ 	.byte	0x00, 0xf5, 0x21, 0x00


	//----- nvinfo : EIATTR_KPARAM_INFO
	.align		4
.L_19:
        /*0058*/ 	.byte	0x04, 0x17
        /*005a*/ 	.short	(.L_21 - .L_20)
.L_20:
        /*005c*/ 	.word	0x00000000
        /*0060*/ 	.short	0x0000
        /*0062*/ 	.short	0x0000
        /*0064*/ 	.byte	0x00, 0xf5, 0x21, 0x00


	//----- nvinfo : EIATTR_SPARSE_MMA_MASK
	.align		4
.L_21:
        /*0068*/ 	.byte	0x03, 0x50
        /*006a*/ 	.short	0x0000


	//----- nvinfo : EIATTR_MAXREG_COUNT
	.align		4
        /*006c*/ 	.byte	0x03, 0x1b
        /*006e*/ 	.short	0x00ff


	//----- nvinfo : EIATTR_NUM_BARRIERS
	.align		4
        /*0070*/ 	.byte	0x02, 0x4c
        /*0072*/ 	.byte	0x01
	.zero		1


	//----- nvinfo : EIATTR_MERCURY_ISA_VERSION
	.align		4
        /*0074*/ 	.byte	0x03, 0x5f
        /*0076*/ 	.short	0x0101


	//----- nvinfo : EIATTR_COOP_GROUP_MASK_REGIDS
	.align		4
        /*0078*/ 	.byte	0x04, 0x29
        /*007a*/ 	.short	(.L_23 - .L_22)


	//   ....[0]....
.L_22:
        /*007c*/ 	.word	0xffffffff


	//   ....[1]....
        /*0080*/ 	.word	0xffffffff


	//   ....[2]....
        /*0084*/ 	.word	0xffffffff


	//   ....[3]....
        /*0088*/ 	.word	0xffffffff


	//   ....[4]....
        /*008c*/ 	.word	0xffffffff


	//----- nvinfo : EIATTR_COOP_GROUP_INSTR_OFFSETS
	.align		4
.L_23:
        /*0090*/ 	.byte	0x04, 0x28
        /*0092*/ 	.short	(.L_25 - .L_24)


	//   ....[0]....
.L_24:
        /*0094*/ 	.word	0x00000160


	//   ....[1]....
        /*0098*/ 	.word	0x000001a0


	//   ....[2]....
        /*009c*/ 	.word	0x000001c0


	//   ....[3]....
        /*00a0*/ 	.word	0x000001e0


	//   ....[4]....
        /*00a4*/ 	.word	0x00000200


	//----- nvinfo : EIATTR_VRC_CTA_INIT_COUNT
	.align		4
.L_25:
        /*00a8*/ 	.byte	0x02, 0x4a
	.zero		1
	.zero		1


	//----- nvinfo : EIATTR_EXIT_INSTR_OFFSETS
	.align		4
        /*00ac*/ 	.byte	0x04, 0x1c
        /*00ae*/ 	.short	(.L_27 - .L_26)


	//   ....[0]....
.L_26:
        /*00b0*/ 	.word	0x00000470


	//   ....[1]....
        /*00b4*/ 	.word	0x000005a0


	//----- nvinfo : EIATTR_CRS_STACK_SIZE
	.align		4
.L_27:
        /*00b8*/ 	.byte	0x04, 0x1e
        /*00ba*/ 	.short	(.L_29 - .L_28)
.L_28:
        /*00bc*/ 	.word	0x00000000


	//----- nvinfo : EIATTR_CBANK_PARAM_SIZE
	.align		4
.L_29:
        /*00c0*/ 	.byte	0x03, 0x19
        /*00c2*/ 	.short	0x0028


	//----- nvinfo : EIATTR_PARAM_CBANK
	.align		4
        /*00c4*/ 	.byte	0x04, 0x0a
        /*00c6*/ 	.short	(.L_31 - .L_30)
	.align		4
.L_30:
        /*00c8*/ 	.word	index@(.nv.constant0._Z16rms_norm_forwardPKfS0_PfS1_if)
        /*00cc*/ 	.short	0x0380
        /*00ce*/ 	.short	0x0028


	//----- nvinfo : EIATTR_SW_WAR
	.align		4
.L_31:
        /*00d0*/ 	.byte	0x04, 0x36
        /*00d2*/ 	.short	(.L_33 - .L_32)
.L_32:
        /*00d4*/ 	.word	0x00000008
.L_33:


//--------------------- .nv.callgraph             --------------------------
	.section	.nv.callgraph,"",@"SHT_CUDA_CALLGRAPH"
	.align	4
	.sectionentsize	8
	.align		4
        /*0000*/ 	.word	0x00000000
	.align		4
        /*0004*/ 	.word	0xffffffff
	.align		4
        /*0008*/ 	.word	0x00000000
	.align		4
        /*000c*/ 	.word	0xfffffffe
	.align		4
        /*0010*/ 	.word	0x00000000
	.align		4
        /*0014*/ 	.word	0xfffffffd
	.align		4
        /*0018*/ 	.word	0x00000000
	.align		4
        /*001c*/ 	.word	0xfffffffc


//--------------------- .text._Z16rms_norm_forwardPKfS0_PfS1_if --------------------------
	.section	.text._Z16rms_norm_forwardPKfS0_PfS1_if,"ax",@progbits
	.align	128
        .global         _Z16rms_norm_forwardPKfS0_PfS1_if
        .type           _Z16rms_norm_forwardPKfS0_PfS1_if,@function
        .size           _Z16rms_norm_forwardPKfS0_PfS1_if,(.L_x_20 - _Z16rms_norm_forwardPKfS0_PfS1_if)
        .other          _Z16rms_norm_forwardPKfS0_PfS1_if,@"STO_CUDA_ENTRY STV_DEFAULT"
_Z16rms_norm_forwardPKfS0_PfS1_if:
.text._Z16rms_norm_forwardPKfS0_PfS1_if:
[----:B------:R-:W-:Y:S01]  /*0000*/  LDC R1, c[0x0][0x37c] ;  /* 0x0000df00ff017b82 */ /* 0x000fe20000000800 */
[----:B------:R-:W0:Y:S01]  /*0010*/  S2R R7, SR_TID.X ;  /* 0x0000000000077919 */ /* 0x000e220000002100 */
[----:B------:R-:W0:Y:S06]  /*0020*/  LDCU UR8, c[0x0][0x3a0] ;  /* 0x00007400ff0877ac */ /* 0x000e2c0008000800 */
[----:B------:R-:W1:Y:S01]  /*0030*/  LDC.64 R4, c[0x0][0x380] ;  /* 0x0000e000ff047b82 */ /* 0x000e620000000a00 */
[----:B------:R-:W-:Y:S01]  /*0040*/  BSSY.RECONVERGENT B0, `(.L_x_0) ;  /* 0x0000011000007945 */ /* 0x000fe20003800200 */
[----:B------:R-:W2:Y:S01]  /*0050*/  S2R R6, SR_CTAID.X ;  /* 0x0000000000067919 */ /* 0x000ea20000002500 */
[----:B------:R-:W3:Y:S01]  /*0060*/  LDCU.64 UR6, c[0x0][0x358] ;  /* 0x00006b00ff0677ac */ /* 0x000ee20008000a00 */
[----:B------:R-:W-:Y:S01]  /*0070*/  IMAD.MOV.U32 R3, RZ, RZ, RZ ;  /* 0x000000ffff037224 */ /* 0x000fe200078e00ff */
[----:B0-----:R-:W-:Y:S01]  /*0080*/  ISETP.GE.AND P0, PT, R7, UR8, PT ;  /* 0x0000000807007c0c */ /* 0x001fe2000bf06270 */
[----:B--2---:R-:W-:-:S04]  /*0090*/  IMAD R2, R6, UR8, RZ ;  /* 0x0000000806027c24 */ /* 0x004fc8000f8e02ff */
[----:B-1----:R-:W-:-:S08]  /*00a0*/  IMAD.WIDE R4, R2, 0x4, R4 ;  /* 0x0000000402047825 */ /* 0x002fd000078e0204 */
[----:B---3--:R-:W-:Y:S05]  /*00b0*/  @P0 BRA `(.L_x_1) ;  /* 0x0000000000240947 */ /* 0x008fea0003800000 */
[----:B------:R-:W0:Y:S01]  /*00c0*/  LDC R0, c[0x0][0x360] ;  /* 0x0000d800ff007b82 */ /* 0x000e220000000800 */
[----:B------:R-:W-:Y:S02]  /*00d0*/  IMAD.MOV.U32 R3, RZ, RZ, RZ ;  /* 0x000000ffff037224 */ /* 0x000fe400078e00ff */
[----:B------:R-:W-:-:S07]  /*00e0*/  IMAD.MOV.U32 R11, RZ, RZ, R7 ;  /* 0x000000ffff0b7224 */ /* 0x000fce00078e0007 */
.L_x_2:
[----:B------:R-:W-:-:S06]  /*00f0*/  IMAD.WIDE R8, R11, 0x4, R4 ;  /* 0x000000040b087825 */ /* 0x000fcc00078e0204 */
[----:B------:R-:W2:Y:S01]  /*0100*/  LDG.E.CONSTANT R8, desc[UR6][R8.64] ;  /* 0x0000000608087981 */ /* 0x000ea2000c1e9900 */
[----:B0-----:R-:W-:-:S05]  /*0110*/  IMAD.IADD R11, R0, 0x1, R11 ;  /* 0x00000001000b7824 */ /* 0x001fca00078e020b */
[----:B------:R-:W-:Y:S01]  /*0120*/  ISETP.GE.AND P0, PT, R11, UR8, PT ;  /* 0x000000080b007c0c */ /* 0x000fe2000bf06270 */
[----:B--2---:R-:W-:-:S12]  /*0130*/  FFMA R3, R8, R8, R3 ;  /* 0x0000000808037223 */ /* 0x004fd80000000003 */
[----:B------:R-:W-:Y:S05]  /*0140*/  @!P0 BRA `(.L_x_2) ;  /* 0xfffffffc00e88947 */ /* 0x000fea000383ffff */
.L_x_1:
[----:B------:R-:W-:Y:S05]  /*0150*/  BSYNC.RECONVERGENT B0 ;  /* 0x0000000000007941 */ /* 0x000fea0003800200 */
.L_x_0:
[----:B------:R-:W0:Y:S01]  /*0160*/  SHFL.DOWN PT, R0, R3, 0x10, 0x1f ;  /* 0x0a001f0003007f89 */ /* 0x000e2200000e0000 */
[----:B------:R-:W-:Y:S01]  /*0170*/  ISETP.NE.AND P0, PT, R7, RZ, PT ;  /* 0x000000ff0700720c */ /* 0x000fe20003f05270 */
[----:B------:R-:W-:Y:S01]  /*0180*/  BSSY.RECONVERGENT B0, `(.L_x_3) ;  /* 0x000001d000007945 */ /* 0x000fe20003800200 */
[----:B0-----:R-:W-:-:S05]  /*0190*/  FADD R8, R0, R3 ;  /* 0x0000000300087221 */ /* 0x001fca0000000000 */
[----:B------:R-:W0:Y:S02]  /*01a0*/  SHFL.DOWN PT, R9, R8, 0x8, 0x1f ;  /* 0x09001f0008097f89 */ /* 0x000e2400000e0000 */
[----:B0-----:R-:W-:-:S05]  /*01b0*/  FADD R9, R8, R9 ;  /* 0x0000000908097221 */ /* 0x001fca0000000000 */
[----:B------:R-:W0:Y:S02]  /*01c0*/  SHFL.DOWN PT, R0, R9, 0x4, 0x1f ;  /* 0x08801f0009007f89 */ /* 0x000e2400000e0000 */
[----:B0-----:R-:W-:-:S05]  /*01d0*/  FADD R10, R9, R0 ;  /* 0x00000000090a7221 */ /* 0x001fca0000000000 */
[----:B------:R-:W0:Y:S02]  /*01e0*/  SHFL.DOWN PT, R11, R10, 0x2, 0x1f ;  /* 0x08401f000a0b7f89 */ /* 0x000e2400000e0000 */
[----:B0-----:R-:W-:-:S05]  /*01f0*/  FADD R11, R10, R11 ;  /* 0x0000000b0a0b7221 */ /* 0x001fca0000000000 */
[----:B------:R-:W0:Y:S02]  /*0200*/  SHFL.DOWN PT, R0, R11, 0x1, 0x1f ;  /* 0x08201f000b007f89 */ /* 0x000e2400000e0000 */
[----:B0-----:R-:W-:Y:S01]  /*0210*/  FADD R0, R11, R0 ;  /* 0x000000000b007221 */ /* 0x001fe20000000000 */
[----:B------:R-:W-:Y:S06]  /*0220*/  @P0 BRA `(.L_x_4) ;  /* 0x0000000000480947 */ /* 0x000fec0003800000 */
[----:B------:R-:W-:Y:S01]  /*0230*/  I2FP.F32.S32 R3, UR8 ;  /* 0x0000000800037c45 */ /* 0x000fe20008201400 */
[----:B------:R-:W-:Y:S03]  /*0240*/  BSSY.RECONVERGENT B1, `(.L_x_5) ;  /* 0x000000c000017945 */ /* 0x000fe60003800200 */
[----:B------:R-:W0:Y:S08]  /*0250*/  MUFU.RCP R8, R3 ;  /* 0x0000000300087308 */ /* 0x000e300000001000 */
[----:B------:R-:W1:Y:S01]  /*0260*/  FCHK P0, R0, R3 ;  /* 0x0000000300007302 */ /* 0x000e620000000000 */
[----:B0-----:R-:W-:-:S04]  /*0270*/  FFMA R9, -R3, R8, 1 ;  /* 0x3f80000003097423 */ /* 0x001fc80000000108 */
[----:B------:R-:W-:-:S04]  /*0280*/  FFMA R9, R8, R9, R8 ;  /* 0x0000000908097223 */ /* 0x000fc80000000008 */
[----:B------:R-:W-:-:S04]  /*0290*/  FFMA R8, R0, R9, RZ ;  /* 0x0000000900087223 */ /* 0x000fc800000000ff */
[----:B------:R-:W-:-:S04]  /*02a0*/  FFMA R10, -R3, R8, R0 ;  /* 0x00000008030a7223 */ /* 0x000fc80000000100 */
[----:B------:R-:W-:Y:S01]  /*02b0*/  FFMA R8, R9, R10, R8 ;  /* 0x0000000a09087223 */ /* 0x000fe20000000008 */
[----:B-1----:R-:W-:Y:S06]  /*02c0*/  @!P0 BRA `(.L_x_6) ;  /* 0x00000000000c8947 */ /* 0x002fec0003800000 */
[----:B------:R-:W-:-:S07]  /*02d0*/  MOV R8, 0x2f0 ;  /* 0x000002f000087802 */ /* 0x000fce0000000f00 */
[----:B------:R-:W-:Y:S05]  /*02e0*/  CALL.REL.NOINC `($__internal_0_$__cuda_sm3x_div_rn_noftz_f32_slowpath) ;  /* 0x0000000000b07944 */ /* 0x000fea0003c00000 */
[----:B------:R-:W-:-:S07]  /*02f0*/  IMAD.MOV.U32 R8, RZ, RZ, R0 ;  /* 0x000000ffff087224 */ /* 0x000fce00078e0000 */
.L_x_6:
[----:B------:R-:W-:Y:S05]  /*0300*/  BSYNC.RECONVERGENT B1 ;  /* 0x0000000000017941 */ /* 0x000fea0003800200 */
.L_x_5:
[----:B------:R-:W0:Y:S01]  /*0310*/  S2UR UR5, SR_CgaCtaId ;  /* 0x00000000000579c3 */ /* 0x000e220000008800 */
[----:B------:R-:W-:Y:S02]  /*0320*/  UMOV UR4, 0x400 ;  /* 0x0000040000047882 */ /* 0x000fe40000000000 */
[----:B0-----:R-:W-:-:S09]  /*0330*/  ULEA UR4, UR5, UR4, 0x18 ;  /* 0x0000000405047291 */ /* 0x001fd2000f8ec0ff */
[----:B------:R0:W-:Y:S03]  /*0340*/  STS [UR4], R8 ;  /* 0x00000008ff007988 */ /* 0x0001e60008000804 */
.L_x_4:
[----:B------:R-:W-:Y:S05]  /*0350*/  BSYNC.RECONVERGENT B0 ;  /* 0x0000000000007941 */ /* 0x000fea0003800200 */
.L_x_3:
[----:B------:R-:W1:Y:S08]  /*0360*/  S2UR UR5, SR_CgaCtaId ;  /* 0x00000000000579c3 */ /* 0x000e700000008800 */
[----:B------:R-:W-:Y:S01]  /*0370*/  BAR.SYNC.DEFER_BLOCKING 0x0 ;  /* 0x0000000000007b1d */ /* 0x000fe20000010000 */
[----:B------:R-:W-:-:S05]  /*0380*/  ISETP.NE.AND P2, PT, R7, RZ, PT ;  /* 0x000000ff0700720c */ /* 0x000fca0003f45270 */
[----:B------:R-:W-:-:S08]  /*0390*/  UMOV UR4, 0x400 ;  /* 0x0000040000047882 */ /* 0x000fd00000000000 */
[----:B0-----:R-:W0:Y:S01]  /*03a0*/  @!P2 LDC.64 R8, c[0x0][0x398] ;  /* 0x0000e600ff08ab82 */ /* 0x001e220000000a00 */
[----:B-1----:R-:W-:Y:S01]  /*03b0*/  ULEA UR4, UR5, UR4, 0x18 ;  /* 0x0000000405047291 */ /* 0x002fe2000f8ec0ff */
[----:B------:R-:W1:Y:S08]  /*03c0*/  LDCU UR5, c[0x0][0x3a0] ;  /* 0x00007400ff0577ac */ /* 0x000e700008000800 */
[----:B------:R-:W2:Y:S02]  /*03d0*/  LDS R0, [UR4] ;  /* 0x00000004ff007984 */ /* 0x000ea40008000800 */
[----:B------:R-:W2:Y:S01]  /*03e0*/  LDCU UR4, c[0x0][0x3a4] ;  /* 0x00007480ff0477ac */ /* 0x000ea20008000800 */
[----:B0-----:R-:W-:Y:S01]  /*03f0*/  @!P2 IMAD.WIDE.U32 R8, R6, 0x4, R8 ;  /* 0x000000040608a825 */ /* 0x001fe200078e0008 */
[----:B-1----:R-:W-:-:S03]  /*0400*/  ISETP.GE.AND P1, PT, R7, UR5, PT ;  /* 0x0000000507007c0c */ /* 0x002fc6000bf26270 */
[----:B--2---:R-:W-:-:S05]  /*0410*/  FADD R0, R0, UR4 ;  /* 0x0000000400007e21 */ /* 0x004fca0008000000 */
[----:B------:R-:W-:-:S13]  /*0420*/  FSETP.GEU.AND P0, PT, |R0|, 1.175494350822287508e-38, PT ;  /* 0x008000000000780b */ /* 0x000fda0003f0e200 */
[----:B------:R-:W-:-:S04]  /*0430*/  @!P0 FMUL R0, R0, 16777216 ;  /* 0x4b80000000008820 */ /* 0x000fc80000400000 */
[----:B------:R-:W0:Y:S02]  /*0440*/  MUFU.RSQ R3, R0 ;  /* 0x0000000000037308 */ /* 0x000e240000001400 */
[----:B0-----:R-:W-:-:S05]  /*0450*/  @!P0 FMUL R3, R3, 4096 ;  /* 0x4580000003038820 */ /* 0x001fca0000400000 */
[----:B------:R0:W-:Y:S01]  /*0460*/  @!P2 STG.E desc[UR6][R8.64], R3 ;  /* 0x000000030800a986 */ /* 0x0001e2000c101906 */
[----:B------:R-:W-:Y:S05]  /*0470*/  @P1 EXIT ;  /* 0x000000000000194d */ /* 0x000fea0003800000 */
[----:B0-----:R-:W0:Y:S01]  /*0480*/  LDC.64 R8, c[0x0][0x388] ;  /* 0x0000e200ff087b82 */ /* 0x001e220000000a00 */
[----:B------:R-:W1:Y:S01]  /*0490*/  LDCU UR4, c[0x0][0x360] ;  /* 0x00006c00ff0477ac */ /* 0x000e620008000800 */
[----:B------:R-:W2:Y:S02]  /*04a0*/  LDCU.64 UR8, c[0x0][0x390] ;  /* 0x00007200ff0877ac */ /* 0x000ea40008000a00 */
.L_x_7:
[----:B------:R-:W-:-:S04]  /*04b0*/  IMAD.WIDE R10, R7, 0x4, R4 ;  /* 0x00000004070a7825 */ /* 0x000fc800078e0204 */
[C---:B0-----:R-:W-:Y:S02]  /*04c0*/  IMAD.WIDE R12, R7.reuse, 0x4, R8 ;  /* 0x00000004070c7825 */ /* 0x041fe400078e0208 */
[----:B---3--:R-:W3:Y:S04]  /*04d0*/  LDG.E.CONSTANT R10, desc[UR6][R10.64] ;  /* 0x000000060a0a7981 */ /* 0x008ee8000c1e9900 */
[----:B------:R-:W4:Y:S01]  /*04e0*/  LDG.E.CONSTANT R13, desc[UR6][R12.64] ;  /* 0x000000060c0d7981 */ /* 0x000f22000c1e9900 */
[----:B------:R-:W-:Y:S02]  /*04f0*/  SHF.R.S32.HI R15, RZ, 0x1f, R7 ;  /* 0x0000001fff0f7819 */ /* 0x000fe40000011407 */
[----:B------:R-:W-:Y:S01]  /*0500*/  IADD3 R6, P0, PT, R2, R7, RZ ;  /* 0x0000000702067210 */ /* 0x000fe20007f1e0ff */
[----:B-1----:R-:W-:-:S03]  /*0510*/  VIADD R7, R7, UR4 ;  /* 0x0000000407077c36 */ /* 0x002fc60008000000 */
[----:B------:R-:W-:Y:S02]  /*0520*/  LEA.HI.X.SX32 R15, R2, R15, 0x1, P0 ;  /* 0x0000000f020f7211 */ /* 0x000fe400000f0eff */
[----:B--2---:R-:W-:-:S04]  /*0530*/  LEA R14, P0, R6, UR8, 0x2 ;  /* 0x00000008060e7c11 */ /* 0x004fc8000f8010ff */
[----:B------:R-:W-:Y:S02]  /*0540*/  LEA.HI.X R15, R6, UR9, R15, 0x2, P0 ;  /* 0x00000009060f7c11 */ /* 0x000fe400080f140f */
[----:B------:R-:W-:Y:S01]  /*0550*/  ISETP.GE.AND P0, PT, R7, UR5, PT ;  /* 0x0000000507007c0c */ /* 0x000fe2000bf06270 */
[----:B---3--:R-:W-:-:S04]  /*0560*/  FMUL R0, R3, R10 ;  /* 0x0000000a03007220 */ /* 0x008fc80000400000 */
[----:B----4-:R-:W-:-:S05]  /*0570*/  FMUL R17, R0, R13 ;  /* 0x0000000d00117220 */ /* 0x010fca0000400000 */
[----:B------:R3:W-:Y:S03]  /*0580*/  STG.E desc[UR6][R14.64], R17 ;  /* 0x000000110e007986 */ /* 0x0007e6000c101906 */
[----:B------:R-:W-:Y:S05]  /*0590*/  @!P0 BRA `(.L_x_7) ;  /* 0xfffffffc00c48947 */ /* 0x000fea000383ffff */
[----:B------:R-:W-:Y:S05]  /*05a0*/  EXIT ;  /* 0x000000000000794d */ /* 0x000fea0003800000 */
        .weak           $__internal_0_$__cuda_sm3x_div_rn_noftz_f32_slowpath
        .type           $__internal_0_$__cuda_sm3x_div_rn_noftz_f32_slowpath,@function
        .size           $__internal_0_$__cuda_sm3x_div_rn_noftz_f32_slowpath,(.L_x_20 - $__internal_0_$__cuda_sm3x_div_rn_noftz_f32_slowpath)
$__internal_0_$__cuda_sm3x_div_rn_noftz_f32_slowpath:
[--C-:B------:R-:W-:Y:S01]  /*05b0*/  SHF.R.U32.HI R10, RZ, 0x17, R3.reuse ;  /* 0x00000017ff0a7819 */ /* 0x100fe20000011603 */
[----:B------:R-:W-:Y:S01]  /*05c0*/  BSSY.RECONVERGENT B2, `(.L_x_8) ;  /* 0x0000064000027945 */ /* 0x000fe20003800200 */
[--C-:B------:R-:W-:Y:S01]  /*05d0*/  SHF.R.U32.HI R9, RZ, 0x17, R0.reuse ;  /* 0x00000017ff097819 */ /* 0x100fe20000011600 */
[----:B------:R-:W-:Y:S01]  /*05e0*/  IMAD.MOV.U32 R11, RZ, RZ, R0 ;  /* 0x000000ffff0b7224 */ /* 0x000fe200078e0000 */
[----:B------:R-:W-:Y:S01]  /*05f0*/  LOP3.LUT R10, R10, 0xff, RZ, 0xc0, !PT ;  /* 0x000000ff0a0a7812 */ /* 0x000fe200078ec0ff */
[----:B------:R-:W-:Y:S01]  /*0600*/  IMAD.MOV.U32 R12, RZ, RZ, R3 ;  /* 0x000000ffff0c7224 */ /* 0x000fe200078e0003 */
[----:B------:R-:W-:-:S03]  /*0610*/  LOP3.LUT R14, R9, 0xff, RZ, 0xc0, !PT ;  /* 0x000000ff090e7812 */ /* 0x000fc600078ec0ff */
[----:B------:R-:W-:Y:S02]  /*0620*/  VIADD R13, R10, 0xffffffff ;  /* 0xffffffff0a0d7836 */ /* 0x000fe40000000000 */
[----:B------:R-:W-:-:S03]  /*0630*/  VIADD R15, R14, 0xffffffff ;  /* 0xffffffff0e0f7836 */ /* 0x000fc60000000000 */
[----:B------:R-:W-:-:S04]  /*0640*/  ISETP.GT.U32.AND P0, PT, R13, 0xfd, PT ;  /* 0x000000fd0d00780c */ /* 0x000fc80003f04070 */
[----:B------:R-:W-:-:S13]  /*0650*/  ISETP.GT.U32.OR P0, PT, R15, 0xfd, P0 ;  /* 0x000000fd0f00780c */ /* 0x000fda0000704470 */
[----:B------:R-:W-:Y:S01]  /*0660*/  @!P0 IMAD.MOV.U32 R9, RZ, RZ, RZ ;  /* 0x000000ffff098224 */ /* 0x000fe200078e00ff */
[----:B------:R-:W-:Y:S06]  /*0670*/  @!P0 BRA `(.L_x_9) ;  /* 0x00000000005c8947 */ /* 0x000fec0003800000 */
[----:B------:R-:W-:Y:S02]  /*0680*/  FSETP.GTU.FTZ.AND P0, PT, |R0|, +INF , PT ;  /* 0x7f8000000000780b */ /* 0x000fe40003f1c200 */
[----:B------:R-:W-:-:S04]  /*0690*/  FSETP.GTU.FTZ.AND P1, PT, |R3|, +INF , PT ;  /* 0x7f8000000300780b */ /* 0x000fc80003f3c200 */
[----:B------:R-:W-:-:S13]  /*06a0*/  PLOP3.LUT P0, PT, P0, P1, PT, 0xf8, 0x8f ;  /* 0x00000000008f781c */ /* 0x000fda0000703f70 */
[----:B------:R-:W-:Y:S05]  /*06b0*/  @P0 BRA `(.L_x_10) ;  /* 0x00000004004c0947 */ /* 0x000fea0003800000 */
[----:B------:R-:W-:-:S13]  /*06c0*/  LOP3.LUT P0, RZ, R12, 0x7fffffff, R11, 0xc8, !PT ;  /* 0x7fffffff0cff7812 */ /* 0x000fda000780c80b */
[----:B------:R-:W-:Y:S05]  /*06d0*/  @!P0 BRA `(.L_x_11) ;  /* 0x00000004003c8947 */ /* 0x000fea0003800000 */
[C---:B------:R-:W-:Y:S02]  /*06e0*/  FSETP.NEU.FTZ.AND P2, PT, |R0|.reuse, +INF , PT ;  /* 0x7f8000000000780b */ /* 0x040fe40003f5d200 */
[----:B------:R-:W-:Y:S02]  /*06f0*/  FSETP.NEU.FTZ.AND P1, PT, |R3|, +INF , PT ;  /* 0x7f8000000300780b */ /* 0x000fe40003f3d200 */
[----:B------:R-:W-:-:S11]  /*0700*/  FSETP.NEU.FTZ.AND P0, PT, |R0|, +INF , PT ;  /* 0x7f8000000000780b */ /* 0x000fd60003f1d200 */
[----:B------:R-:W-:Y:S05]  /*0710*/  @!P1 BRA !P2, `(.L_x_11) ;  /* 0x00000004002c9947 */ /* 0x000fea0005000000 */
[----:B------:R-:W-:-:S04]  /*0720*/  LOP3.LUT P2, RZ, R11, 0x7fffffff, RZ, 0xc0, !PT ;  /* 0x7fffffff0bff7812 */ /* 0x000fc8000784c0ff */
[----:B------:R-:W-:-:S13]  /*0730*/  PLOP3.LUT P1, PT, P1, P2, PT, 0x2f, 0xf2 ;  /* 0x0000000000f2781c */ /* 0x000fda0000f24577 */
[----:B------:R-:W-:Y:S05]  /*0740*/  @P1 BRA `(.L_x_12) ;  /* 0x0000000400181947 */ /* 0x000fea0003800000 */
[----:B------:R-:W-:-:S04]  /*0750*/  LOP3.LUT P1, RZ, R12, 0x7fffffff, RZ, 0xc0, !PT ;  /* 0x7fffffff0cff7812 */ /* 0x000fc8000782c0ff */
[----:B------:R-:W-:-:S13]  /*0760*/  PLOP3.LUT P0, PT, P0, P1, PT, 0x2f, 0xf2 ;  /* 0x0000000000f2781c */ /* 0x000fda0000702577 */
[----:B------:R-:W-:Y:S05]  /*0770*/  @P0 BRA `(.L_x_13) ;  /* 0x0000000400000947 */ /* 0x000fea0003800000 */
[----:B------:R-:W-:Y:S02]  /*0780*/  ISETP.GE.AND P0, PT, R15, RZ, PT ;  /* 0x000000ff0f00720c */ /* 0x000fe40003f06270 */
[----:B------:R-:W-:-:S11]  /*0790*/  ISETP.GE.AND P1, PT, R13, RZ, PT ;  /* 0x000000ff0d00720c */ /* 0x000fd60003f26270 */
[----:B------:R-:W-:Y:S02]  /*07a0*/  @P0 IMAD.MOV.U32 R9, RZ, RZ, RZ ;  /* 0x000000ffff090224 */ /* 0x000fe400078e00ff */
[----:B------:R-:W-:Y:S01]  /*07b0*/  @!P0 FFMA R11, R0, 1.84467440737095516160e+19, RZ ;  /* 0x5f800000000b8823 */ /* 0x000fe200000000ff */
[----:B------:R-:W-:Y:S02]  /*07c0*/  @!P0 IMAD.MOV.U32 R9, RZ, RZ, -0x40 ;  /* 0xffffffc0ff098424 */ /* 0x000fe400078e00ff */
[----:B------:R-:W-:Y:S02]  /*07d0*/  @!P1 FFMA R12, R3, 1.84467440737095516160e+19, RZ ;  /* 0x5f800000030c9823 */ /* 0x000fe400000000ff */
[----:B------:R-:W-:-:S07]  /*07e0*/  @!P1 VIADD R9, R9, 0x40 ;  /* 0x0000004009099836 */ /* 0x000fce0000000000 */
.L_x_9:
[----:B------:R-:W-:Y:S01]  /*07f0*/  LEA R3, R10, 0xc0800000, 0x17 ;  /* 0xc08000000a037811 */ /* 0x000fe200078eb8ff */
[----:B------:R-:W-:Y:S04]  /*0800*/  BSSY.RECONVERGENT B3, `(.L_x_14) ;  /* 0x0000036000037945 */ /* 0x000fe80003800200 */
[----:B------:R-:W-:Y:S02]  /*0810*/  IMAD.IADD R12, R12, 0x1, -R3 ;  /* 0x000000010c0c7824 */ /* 0x000fe400078e0a03 */
[----:B------:R-:W-:Y:S02]  /*0820*/  VIADD R3, R14, 0xffffff81 ;  /* 0xffffff810e037836 */ /* 0x000fe40000000000 */
[----:B------:R-:W0:Y:S01]  /*0830*/  MUFU.RCP R13, R12 ;  /* 0x0000000c000d7308 */ /* 0x000e220000001000 */
[----:B------:R-:W-:Y:S01]  /*0840*/  FADD.FTZ R15, -R12, -RZ ;  /* 0x800000ff0c0f7221 */ /* 0x000fe20000010100 */
[C---:B------:R-:W-:Y:S01]  /*0850*/  IMAD R0, R3.reuse, -0x800000, R11 ;  /* 0xff80000003007824 */ /* 0x040fe200078e020b */
[----:B------:R-:W-:-:S05]  /*0860*/  IADD3 R10, PT, PT, R3, 0x7f, -R10 ;  /* 0x0000007f030a7810 */ /* 0x000fca0007ffe80a */
[----:B------:R-:W-:Y:S02]  /*0870*/  IMAD.IADD R10, R10, 0x1, R9 ;  /* 0x000000010a0a7824 */ /* 0x000fe400078e0209 */
[----:B0-----:R-:W-:-:S04]  /*0880*/  FFMA R14, R13, R15, 1 ;  /* 0x3f8000000d0e7423 */ /* 0x001fc8000000000f */
[----:B------:R-:W-:-:S04]  /*0890*/  FFMA R16, R13, R14, R13 ;  /* 0x0000000e0d107223 */ /* 0x000fc8000000000d */
[----:B------:R-:W-:-:S04]  /*08a0*/  FFMA R11, R0, R16, RZ ;  /* 0x00000010000b7223 */ /* 0x000fc800000000ff */
[----:B------:R-:W-:-:S04]  /*08b0*/  FFMA R14, R15, R11, R0 ;  /* 0x0000000b0f0e7223 */ /* 0x000fc80000000000 */
[----:B------:R-:W-:-:S04]  /*08c0*/  FFMA R11, R16, R14, R11 ;  /* 0x0000000e100b7223 */ /* 0x000fc8000000000b */
[----:B------:R-:W-:-:S04]  /*08d0*/  FFMA R14, R15, R11, R0 ;  /* 0x0000000b0f0e7223 */ /* 0x000fc80000000000 */
[----:B------:R-:W-:-:S05]  /*08e0*/  FFMA R0, R16, R14, R11 ;  /* 0x0000000e10007223 */ /* 0x000fca000000000b */
[----:B------:R-:W-:-:S04]  /*08f0*/  SHF.R.U32.HI R3, RZ, 0x17, R0 ;  /* 0x00000017ff037819 */ /* 0x000fc80000011600 */
[----:B------:R-:W-:-:S05]  /*0900*/  LOP3.LUT R3, R3, 0xff, RZ, 0xc0, !PT ;  /* 0x000000ff03037812 */ /* 0x000fca00078ec0ff */
[----:B------:R-:W-:-:S04]  /*0910*/  IMAD.IADD R13, R3, 0x1, R10 ;  /* 0x00000001030d7824 */ /* 0x000fc800078e020a */
[----:B------:R-:W-:-:S05]  /*0920*/  VIADD R3, R13, 0xffffffff ;  /* 0xffffffff0d037836 */ /* 0x000fca0000000000 */
[----:B------:R-:W-:-:S13]  /*0930*/  ISETP.GE.U32.AND P0, PT, R3, 0xfe, PT ;  /* 0x000000fe0300780c */ /* 0x000fda0003f06070 */
[----:B------:R-:W-:Y:S05]  /*0940*/  @!P0 BRA `(.L_x_15) ;  /* 0x0000000000808947 */ /* 0x000fea0003800000 */
[----:B------:R-:W-:-:S13]  /*0950*/  ISETP.GT.AND P0, PT, R13, 0xfe, PT ;  /* 0x000000fe0d00780c */ /* 0x000fda0003f04270 */
[----:B------:R-:W-:Y:S05]  /*0960*/  @P0 BRA `(.L_x_16) ;  /* 0x00000000006c0947 */ /* 0x000fea0003800000 */
[----:B------:R-:W-:-:S13]  /*0970*/  ISETP.GE.AND P0, PT, R13, 0x1, PT ;  /* 0x000000010d00780c */ /* 0x000fda0003f06270 */
[----:B------:R-:W-:Y:S05]  /*0980*/  @P0 BRA `(.L_x_17) ;  /* 0x0000000000740947 */ /* 0x000fea0003800000 */
[----:B------:R-:W-:Y:S02]  /*0990*/  ISETP.GE.AND P0, PT, R13, -0x18, PT ;  /* 0xffffffe80d00780c */ /* 0x000fe40003f06270 */
[----:B------:R-:W-:-:S11]  /*09a0*/  LOP3.LUT R0, R0, 0x80000000, RZ, 0xc0, !PT ;  /* 0x8000000000007812 */ /* 0x000fd600078ec0ff */
[----:B------:R-:W-:Y:S05]  /*09b0*/  @!P0 BRA `(.L_x_17) ;  /* 0x0000000000688947 */ /* 0x000fea0003800000 */
[CCC-:B------:R-:W-:Y:S01]  /*09c0*/  FFMA.RZ R3, R16.reuse, R14.reuse, R11.reuse ;  /* 0x0000000e10037223 */ /* 0x1c0fe2000000c00b */
[C---:B------:R-:W-:Y:S02]  /*09d0*/  VIADD R12, R13.reuse, 0x20 ;  /* 0x000000200d0c7836 */ /* 0x040fe40000000000 */
[CCC-:B------:R-:W-:Y:S01]  /*09e0*/  FFMA.RM R10, R16.reuse, R14.reuse, R11.reuse ;  /* 0x0000000e100a7223 */ /* 0x1c0fe2000000400b */
[----:B------:R-:W-:Y:S02]  /*09f0*/  ISETP.NE.AND P2, PT, R13, RZ, PT ;  /* 0x000000ff0d00720c */ /* 0x000fe40003f45270 */
[----:B------:R-:W-:Y:S01]  /*0a00*/  LOP3.LUT R9, R3, 0x7fffff, RZ, 0xc0, !PT ;  /* 0x007fffff03097812 */ /* 0x000fe200078ec0ff */
[----:B------:R-:W-:Y:S01]  /*0a10*/  FFMA.RP R3, R16, R14, R11 ;  /* 0x0000000e10037223 */ /* 0x000fe2000000800b */
[----:B------:R-:W-:Y:S01]  /*0a20*/  IMAD.MOV R11, RZ, RZ, -R13 ;  /* 0x000000ffff0b7224 */ /* 0x000fe200078e0a0d */
[----:B------:R-:W-:Y:S02]  /*0a30*/  ISETP.NE.AND P1, PT, R13, RZ, PT ;  /* 0x000000ff0d00720c */ /* 0x000fe40003f25270 */
[----:B------:R-:W-:-:S02]  /*0a40*/  LOP3.LUT R9, R9, 0x800000, RZ, 0xfc, !PT ;  /* 0x0080000009097812 */ /* 0x000fc400078efcff */
[----:B------:R-:W-:Y:S02]  /*0a50*/  FSETP.NEU.FTZ.AND P0, PT, R3, R10, PT ;  /* 0x0000000a0300720b */ /* 0x000fe40003f1d000 */
[----:B------:R-:W-:Y:S02]  /*0a60*/  SHF.L.U32 R12, R9, R12, RZ ;  /* 0x0000000c090c7219 */ /* 0x000fe400000006ff */
[----:B------:R-:W-:Y:S02]  /*0a70*/  SEL R10, R11, RZ, P2 ;  /* 0x000000ff0b0a7207 */ /* 0x000fe40001000000 */
[----:B------:R-:W-:Y:S02]  /*0a80*/  ISETP.NE.AND P1, PT, R12, RZ, P1 ;  /* 0x000000ff0c00720c */ /* 0x000fe40000f25270 */
[----:B------:R-:W-:Y:S02]  /*0a90*/  SHF.R.U32.HI R10, RZ, R10, R9 ;  /* 0x0000000aff0a7219 */ /* 0x000fe40000011609 */
[----:B------:R-:W-:-:S02]  /*0aa0*/  PLOP3.LUT P0, PT, P0, P1, PT, 0xf8, 0x8f ;  /* 0x00000000008f781c */ /* 0x000fc40000703f70 */
[----:B------:R-:W-:Y:S02]  /*0ab0*/  SHF.R.U32.HI R12, RZ, 0x1, R10 ;  /* 0x00000001ff0c7819 */ /* 0x000fe4000001160a */
[----:B------:R-:W-:-:S04]  /*0ac0*/  SEL R3, RZ, 0x1, !P0 ;  /* 0x00000001ff037807 */ /* 0x000fc80004000000 */
[----:B------:R-:W-:-:S04]  /*0ad0*/  LOP3.LUT R3, R3, 0x1, R12, 0xf8, !PT ;  /* 0x0000000103037812 */ /* 0x000fc800078ef80c */
[----:B------:R-:W-:-:S05]  /*0ae0*/  LOP3.LUT R3, R3, R10, RZ, 0xc0, !PT ;  /* 0x0000000a03037212 */ /* 0x000fca00078ec0ff */
[----:B------:R-:W-:-:S05]  /*0af0*/  IMAD.IADD R3, R12, 0x1, R3 ;  /* 0x000000010c037824 */ /* 0x000fca00078e0203 */
[----:B------:R-:W-:Y:S01]  /*0b00*/  LOP3.LUT R0, R3, R0, RZ, 0xfc, !PT ;  /* 0x0000000003007212 */ /* 0x000fe200078efcff */
[----:B------:R-:W-:Y:S06]  /*0b10*/  BRA `(.L_x_17) ;  /* 0x0000000000107947 */ /* 0x000fec0003800000 */
.L_x_16:
[----:B------:R-:W-:-:S04]  /*0b20*/  LOP3.LUT R0, R0, 0x80000000, RZ, 0xc0, !PT ;  /* 0x8000000000007812 */ /* 0x000fc800078ec0ff */
[----:B------:R-:W-:Y:S01]  /*0b30*/  LOP3.LUT R0, R0, 0x7f800000, RZ, 0xfc, !PT ;  /* 0x7f80000000007812 */ /* 0x000fe200078efcff */
[----:B------:R-:W-:Y:S06]  /*0b40*/  BRA `(.L_x_17) ;  /* 0x0000000000047947 */ /* 0x000fec0003800000 */
.L_x_15:
[----:B------:R-:W-:-:S07]  /*0b50*/  IMAD R0, R10, 0x800000, R0 ;  /* 0x008000000a007824 */ /* 0x000fce00078e0200 */
.L_x_17:
[----:B------:R-:W-:Y:S05]  /*0b60*/  BSYNC.RECONVERGENT B3 ;  /* 0x0000000000037941 */ /* 0x000fea0003800200 */
.L_x_14:
[----:B------:R-:W-:Y:S05]  /*0b70*/  BRA `(.L_x_18) ;  /* 0x0000000000207947 */ /* 0x000fea0003800000 */
.L_x_13:
[----:B------:R-:W-:-:S04]  /*0b80*/  LOP3.LUT R0, R12, 0x80000000, R11, 0x48, !PT ;  /* 0x800000000c007812 */ /* 0x000fc800078e480b */
[----:B------:R-:W-:Y:S01]  /*0b90*/  LOP3.LUT R0, R0, 0x7f800000, RZ, 0xfc, !PT ;  /* 0x7f80000000007812 */ /* 0x000fe200078efcff */
[----:B------:R-:W-:Y:S06]  /*0ba0*/  BRA `(.L_x_18) ;  /* 0x0000000000147947 */ /* 0x000fec0003800000 */
.L_x_12:
[----:B------:R-:W-:Y:S01]  /*0bb0*/  LOP3.LUT R0, R12, 0x80000000, R11, 0x48, !PT ;  /* 0x800000000c007812 */ /* 0x000fe200078e480b */
[----:B------:R-:W-:Y:S06]  /*0bc0*/  BRA `(.L_x_18) ;  /* 0x00000000000c7947 */ /* 0x000fec0003800000 */
.L_x_11:
[----:B------:R-:W0:Y:S01]  /*0bd0*/  MUFU.RSQ R0, -QNAN ;  /* 0xffc0000000007908 */ /* 0x000e220000001400 */
[----:B------:R-:W-:Y:S05]  /*0be0*/  BRA `(.L_x_18) ;  /* 0x0000000000047947 */ /* 0x000fea0003800000 */
.L_x_10:
[----:B------:R-:W-:-:S07]  /*0bf0*/  FADD.FTZ R0, R0, R3 ;  /* 0x0000000300007221 */ /* 0x000fce0000010000 */
.L_x_18:
[----:B------:R-:W-:Y:S05]  /*0c00*/  BSYNC.RECONVERGENT B2 ;  /* 0x0000000000027941 */ /* 0x000fea0003800200 */
.L_x_8:
[----:B------:R-:W-:-:S04]  /*0c10*/  IMAD.MOV.U32 R9, RZ, RZ, 0x0 ;  /* 0x00000000ff097424 */ /* 0x000fc800078e00ff */
[----:B0-----:R-:W-:Y:S05]  /*0c20*/  RET.REL.NODEC R8 `(_Z16rms_norm_forwardPKfS0_PfS1_if) ;  /* 0xfffffff008f47950 */ /* 0x001fea0003c3ffff */
.L_x_19:
[----:B------:R-:W-:-:S00]  /*0c30*/  BRA `(.L_x_19) ;  /* 0xfffffffc00fc7947 */ /* 0x000fc0000383ffff */
[----:B------:R-:W-:-:S00]  /*0c40*/  NOP ;  /* 0x0000000000007918 */ /* 0x000fc00000000000 */
        /* <DEDUP_REMOVED lines=11> */
.L_x_20:


//--------------------- .nv.shared._Z16rms_norm_forwardPKfS0_PfS1_if --------------------------
	.section	.nv.shared._Z16rms_norm_forwardPKfS0_PfS1_if,"aw",@nobits
	.sectionflags	@""
	.align	4
.nv.shared._Z16rms_norm_forwardPKfS0_PfS1_if:
	.zero		1028


//--------------------- .nv.shared.reserved.0     --------------------------
	.section	.nv.shared.reserved.0,"aw",@nobits
	.weak		__nv_reservedSMEM_offset_0_alias
	.size		__nv_reservedSMEM_offset_0_alias, 0, 64
	.other		__nv_reservedSMEM_offset_0_alias,@"STO_CUDA_RESERVED_SHARED STV_DEFAULT"
__nv_reservedSMEM_offset_0_alias:
	.zero		0
	.zero		64


//--------------------- .nv.constant0._Z16rms_norm_forwardPKfS0_PfS1_if --------------------------
	.section	.nv.constant0._Z16rms_norm_forwardPKfS0_PfS1_if,"a",@progbits
	.sectionflags	@""
	.align	4
.nv.constant0._Z16rms_norm_forwardPKfS0_PfS1_if:
	.zero		936


//--------------------- SYMBOLS --------------------------

	.type		.nv.reservedSmem.offset0,@object
	.size		.nv.reservedSmem.offset0,0x4
	.type		.nv.reservedSmem.cap,@object
	.size		.nv.reservedSmem.cap,0x4
